	.headerflags	@"EF_CUDA_TEXMODE_UNIFIED EF_CUDA_64BIT_ADDRESS EF_CUDA_ACCELERATORS EF_CUDA_SM90 EF_CUDA_VIRTUAL_SM(EF_CUDA_SM90)"
	.elftype	@"ET_EXEC"


//--------------------- .nv.info                  --------------------------
	.section	.nv.info,"",@"SHT_CUDA_INFO"
	.align	4


	//----- nvinfo : EIATTR_REGCOUNT
	.align		4
        /*0000*/ 	.byte	0x04, 0x2f
        /*0002*/ 	.short	(.L_3 - .L_2)
	.align		4
.L_2:
        /*0004*/ 	.word	index@(triton_poi_fused__native_batch_norm_legit_no_training_relu_9)
        /*0008*/ 	.word	0x00000020


	//----- nvinfo : EIATTR_MIN_STACK_SIZE
	.align		4
.L_3:
        /*000c*/ 	.byte	0x04, 0x12
        /*000e*/ 	.short	(.L_5 - .L_4)
	.align		4
.L_4:
        /*0010*/ 	.word	index@(triton_poi_fused__native_batch_norm_legit_no_training_relu_9)
        /*0014*/ 	.word	0x00000000


	//----- nvinfo : EIATTR_FRAME_SIZE
	.align		4
.L_5:
        /*0018*/ 	.byte	0x04, 0x11
        /*001a*/ 	.short	(.L_7 - .L_6)
	.align		4
.L_6:
        /*001c*/ 	.word	index@(triton_poi_fused__native_batch_norm_legit_no_training_relu_9)
        /*0020*/ 	.word	0x00000000


	//----- nvinfo : EIATTR_MIN_STACK_SIZE
	.align		4
.L_7:
        /*0024*/ 	.byte	0x04, 0x12
        /*0026*/ 	.short	(.L_9 - .L_8)
	.align		4
.L_8:
        /*0028*/ 	.word	index@(triton_poi_fused__native_batch_norm_legit_no_training_relu_9)
        /*002c*/ 	.word	0x00000000
.L_9:


//--------------------- .nv.info.triton_poi_fused__native_batch_norm_legit_no_training_relu_9 --------------------------
	.section	.nv.info.triton_poi_fused__native_batch_norm_legit_no_training_relu_9,"",@"SHT_CUDA_INFO"
	.sectionflags	@""
	.align	4


	//----- nvinfo : EIATTR_CUDA_API_VERSION
	.align		4
        /*0000*/ 	.byte	0x04, 0x37
        /*0002*/ 	.short	(.L_11 - .L_10)
.L_10:
        /*0004*/ 	.word	0x0000007c


	//----- nvinfo : EIATTR_KPARAM_INFO
	.align		4
.L_11:
        /*0008*/ 	.byte	0x04, 0x17
        /*000a*/ 	.short	(.L_13 - .L_12)
.L_12:
        /*000c*/ 	.word	0x00000000
        /*0010*/ 	.short	0x0007
        /*0012*/ 	.short	0x0034
        /*0014*/ 	.byte	0x00, 0xf0, 0x11, 0x00


	//----- nvinfo : EIATTR_KPARAM_INFO
	.align		4
.L_13:
        /*0018*/ 	.byte	0x04, 0x17
        /*001a*/ 	.short	(.L_15 - .L_14)
.L_14:
        /*001c*/ 	.word	0x00000000
        /*0020*/ 	.short	0x0006
        /*0022*/ 	.short	0x0030
        /*0024*/ 	.byte	0x00, 0xf0, 0x11, 0x00


	//----- nvinfo : EIATTR_KPARAM_INFO
	.align		4
.L_15:
        /*0028*/ 	.byte	0x04, 0x17
        /*002a*/ 	.short	(.L_17 - .L_16)
.L_16:
        /*002c*/ 	.word	0x00000000
        /*0030*/ 	.short	0x0005
        /*0032*/ 	.short	0x0028
        /*0034*/ 	.byte	0x00, 0xf4, 0x21, 0x00


	//----- nvinfo : EIATTR_KPARAM_INFO
	.align		4
.L_17:
        /*0038*/ 	.byte	0x04, 0x17
        /*003a*/ 	.short	(.L_19 - .L_18)
.L_18:
        /*003c*/ 	.word	0x00000000
        /*0040*/ 	.short	0x0004
        /*0042*/ 	.short	0x0020
        /*0044*/ 	.byte	0x00, 0xf4, 0x21, 0x00


	//----- nvinfo : EIATTR_KPARAM_INFO
	.align		4
.L_19:
        /*0048*/ 	.byte	0x04, 0x17
        /*004a*/ 	.short	(.L_21 - .L_20)
.L_20:
        /*004c*/ 	.word	0x00000000
        /*0050*/ 	.short	0x0003
        /*0052*/ 	.short	0x0018
        /*0054*/ 	.byte	0x00, 0xf4, 0x21, 0x00


	//----- nvinfo : EIATTR_KPARAM_INFO
	.align		4
.L_21:
        /*0058*/ 	.byte	0x04, 0x17
        /*005a*/ 	.short	(.L_23 - .L_22)
.L_22:
        /*005c*/ 	.word	0x00000000
        /*0060*/ 	.short	0x0002
        /*0062*/ 	.short	0x0010
        /*0064*/ 	.byte	0x00, 0xf4, 0x21, 0x00


	//----- nvinfo : EIATTR_KPARAM_INFO
	.align		4
.L_23:
        /*0068*/ 	.byte	0x04, 0x17
        /*006a*/ 	.short	(.L_25 - .L_24)
.L_24:
        /*006c*/ 	.word	0x00000000
        /*0070*/ 	.short	0x0001
        /*0072*/ 	.short	0x0008
        /*0074*/ 	.byte	0x00, 0xf4, 0x21, 0x00


	//----- nvinfo : EIATTR_KPARAM_INFO
	.align		4
.L_25:
        /*0078*/ 	.byte	0x04, 0x17
        /*007a*/ 	.short	(.L_27 - .L_26)
.L_26:
        /*007c*/ 	.word	0x00000000
        /*0080*/ 	.short	0x0000
        /*0082*/ 	.short	0x0000
        /*0084*/ 	.byte	0x00, 0xf4, 0x21, 0x00


	//----- nvinfo : EIATTR_SPARSE_MMA_MASK
	.align		4
.L_27:
        /*0088*/ 	.byte	0x03, 0x50
        /*008a*/ 	.short	0x0000


	//----- nvinfo : EIATTR_MAXREG_COUNT
	.align		4
        /*008c*/ 	.byte	0x03, 0x1b
        /*008e*/ 	.short	0x00ff


	//----- nvinfo : EIATTR_EXIT_INSTR_OFFSETS
	.align		4
        /*0090*/ 	.byte	0x04, 0x1c
        /*0092*/ 	.short	(.L_29 - .L_28)


	//   ....[0]....
.L_28:
        /*0094*/ 	.word	0x00000ca0


	//   ....[1]....
        /*0098*/ 	.word	0x00000d00


	//----- nvinfo : EIATTR_REQNTID
	.align		4
.L_29:
        /*009c*/ 	.byte	0x04, 0x10
        /*009e*/ 	.short	(.L_31 - .L_30)
.L_30:
        /*00a0*/ 	.word	0x00000080
        /*00a4*/ 	.word	0x00000001
        /*00a8*/ 	.word	0x00000001


	//----- nvinfo : EIATTR_CBANK_PARAM_SIZE
	.align		4
.L_31:
        /*00ac*/ 	.byte	0x03, 0x19
        /*00ae*/ 	.short	0x0038


	//----- nvinfo : EIATTR_PARAM_CBANK
	.align		4
        /*00b0*/ 	.byte	0x04, 0x0a
        /*00b2*/ 	.short	(.L_33 - .L_32)
	.align		4
.L_32:
        /*00b4*/ 	.word	index@(.nv.constant0.triton_poi_fused__native_batch_norm_legit_no_training_relu_9)
        /*00b8*/ 	.short	0x0210
        /*00ba*/ 	.short	0x0038


	//----- nvinfo : EIATTR_SW_WAR
	.align		4
.L_33:
        /*00bc*/ 	.byte	0x04, 0x36
        /*00be*/ 	.short	(.L_35 - .L_34)
.L_34:
        /*00c0*/ 	.word	0x00000008
.L_35:


//--------------------- .nv.callgraph             --------------------------
	.section	.nv.callgraph,"",@"SHT_CUDA_CALLGRAPH"
	.align	4
	.sectionentsize	8
	.align		4
        /*0000*/ 	.word	0x00000000
	.align		4
        /*0004*/ 	.word	0xffffffff
	.align		4
        /*0008*/ 	.word	0x00000000
	.align		4
        /*000c*/ 	.word	0xfffffffe
	.align		4
        /*0010*/ 	.word	0x00000000
	.align		4
        /*0014*/ 	.word	0xfffffffd
	.align		4
        /*0018*/ 	.word	0x00000000
	.align		4
        /*001c*/ 	.word	0xfffffffc


//--------------------- .nv.constant4             --------------------------
	.section	.nv.constant4,"a",@progbits
	.align	8
	.align		8
.nv.constant4:
        /*0000*/ 	.dword	_$_str
	.align		8
        /*0008*/ 	.dword	_$_str_$_2


//--------------------- .text.triton_poi_fused__native_batch_norm_legit_no_training_relu_9 --------------------------
	.section	.text.triton_poi_fused__native_batch_norm_legit_no_training_relu_9,"ax",@progbits
	.sectionflags	@"SHF_BARRIERS=1"
	.align	128
        .global         triton_poi_fused__native_batch_norm_legit_no_training_relu_9
        .type           triton_poi_fused__native_batch_norm_legit_no_training_relu_9,@function
        .size           triton_poi_fused__native_batch_norm_legit_no_training_relu_9,(.L_x_1 - triton_poi_fused__native_batch_norm_legit_no_training_relu_9)
        .other          triton_poi_fused__native_batch_norm_legit_no_training_relu_9,@"STO_CUDA_ENTRY STV_DEFAULT"
triton_poi_fused__native_batch_norm_legit_no_training_relu_9:
.text.triton_poi_fused__native_batch_norm_legit_no_training_relu_9:
[----:B------:R-:W0:Y:S01]  /*0000*/  LDC R1, c[0x0][0x28] ;  /* 0x00000a00ff017b82 */ /* 0x000e220000000800 */
[----:B------:R-:W1:Y:S07]  /*0010*/  S2R R0, SR_TID.X ;  /* 0x0000000000007919 */ /* 0x000e6e0000002100 */
[----:B------:R-:W2:Y:S01]  /*0020*/  S2UR UR4, SR_CTAID.Y ;  /* 0x00000000000479c3 */ /* 0x000ea20000002600 */
[----:B------:R-:W-:Y:S01]  /*0030*/  CS2R R10, SRZ ;  /* 0x00000000000a7805 */ /* 0x000fe2000001ff00 */
[----:B------:R-:W-:Y:S01]  /*0040*/  ULDC.64 UR8, c[0x0][0x208] ;  /* 0x0000820000087ab9 */ /* 0x000fe20000000a00 */
[----:B------:R-:W3:Y:S05]  /*0050*/  S2R R8, SR_CTAID.X ;  /* 0x0000000000087919 */ /* 0x000eea0000002500 */
[----:B------:R-:W4:Y:S08]  /*0060*/  S2UR UR5, SR_CTAID.X ;  /* 0x00000000000579c3 */ /* 0x000f300000002500 */
[----:B------:R-:W5:Y:S01]  /*0070*/  LDC.64 R4, c[0x0][0x210] ;  /* 0x00008400ff047b82 */ /* 0x000f620000000a00 */
[----:B------:R-:W-:-:S02]  /*0080*/  CS2R R12, SRZ ;  /* 0x00000000000c7805 */ /* 0x000fc4000001ff00 */
[----:B------:R-:W-:Y:S01]  /*0090*/  CS2R R14, SRZ ;  /* 0x00000000000e7805 */ /* 0x000fe2000001ff00 */
[----:B--2---:R-:W-:Y:S01]  /*00a0*/  USHF.L.U32 UR4, UR4, 0x9, URZ ;  /* 0x0000000904047899 */ /* 0x004fe2000800063f */
[----:B------:R-:W-:Y:S02]  /*00b0*/  CS2R R16, SRZ ;  /* 0x0000000000107805 */ /* 0x000fe4000001ff00 */
[----:B------:R-:W-:Y:S01]  /*00c0*/  CS2R R18, SRZ ;  /* 0x0000000000127805 */ /* 0x000fe2000001ff00 */
[----:B------:R-:W2:Y:S02]  /*00d0*/  LDC.64 R28, c[0x0][0x228] ;  /* 0x00008a00ff1c7b82 */ /* 0x000ea40000000a00 */
[----:B------:R-:W-:Y:S02]  /*00e0*/  IMAD.U32 R3, RZ, RZ, UR4 ;  /* 0x00000004ff037e24 */ /* 0x000fe4000f8e00ff */
[----:B-1----:R-:W-:Y:S01]  /*00f0*/  IMAD.SHL.U32 R2, R0, 0x4, RZ ;  /* 0x0000000400027824 */ /* 0x002fe200078e00ff */
[----:B----4-:R-:W-:-:S04]  /*0100*/  USHF.L.U32 UR5, UR5, 0x1, URZ ;  /* 0x0000000105057899 */ /* 0x010fc8000800063f */
[----:B------:R-:W-:Y:S01]  /*0110*/  LOP3.LUT R6, R3, 0x1fc, R2, 0xf8, !PT ;  /* 0x000001fc03067812 */ /* 0x000fe200078ef802 */
[----:B------:R-:W-:-:S03]  /*0120*/  UIADD3 UR6, UR5, 0x1, URZ ;  /* 0x0000000105067890 */ /* 0x000fc6000fffe03f */
[C---:B------:R-:W-:Y:S01]  /*0130*/  ISETP.GE.AND P2, PT, R6.reuse, 0x180, PT ;  /* 0x000001800600780c */ /* 0x040fe20003f46270 */
[----:B------:R-:W-:-:S05]  /*0140*/  IMAD.HI R2, R6, 0x2aaaaaab, RZ ;  /* 0x2aaaaaab06027827 */ /* 0x000fca00078e02ff */
[----:B------:R-:W-:-:S04]  /*0150*/  SHF.R.U32.HI R3, RZ, 0x1f, R2 ;  /* 0x0000001fff037819 */ /* 0x000fc80000011602 */
[----:B------:R-:W-:-:S05]  /*0160*/  LEA.HI.SX32 R3, R2, R3, 0x1c ;  /* 0x0000000302037211 */ /* 0x000fca00078fe2ff */
[C---:B------:R-:W-:Y:S02]  /*0170*/  IMAD R25, R3.reuse, -0x60, R6 ;  /* 0xffffffa003197824 */ /* 0x040fe400078e0206 */
[----:B------:R-:W-:Y:S02]  /*0180*/  IMAD.U32 R6, RZ, RZ, UR6 ;  /* 0x00000006ff067e24 */ /* 0x000fe4000f8e00ff */
[----:B------:R-:W-:Y:S02]  /*0190*/  IMAD R7, R3, 0x18000, R25 ;  /* 0x0001800003077824 */ /* 0x000fe400078e0219 */
[----:B------:R-:W1:Y:S01]  /*01a0*/  LDC.64 R2, c[0x0][0x218] ;  /* 0x00008600ff027b82 */ /* 0x000e620000000a00 */
[----:B------:R-:W-:Y:S01]  /*01b0*/  ISETP.LT.AND P1, PT, R6, 0x400, !P2 ;  /* 0x000004000600780c */ /* 0x000fe20005721270 */
[----:B---3--:R-:W-:Y:S01]  /*01c0*/  IMAD R7, R8, 0xc0, R7 ;  /* 0x000000c008077824 */ /* 0x008fe200078e0207 */
[----:B------:R-:W-:-:S03]  /*01d0*/  MOV R8, UR5 ;  /* 0x0000000500087c02 */ /* 0x000fc60008000f00 */
[C---:B------:R-:W-:Y:S01]  /*01e0*/  VIADD R23, R7.reuse, 0x60 ;  /* 0x0000006007177836 */ /* 0x040fe20000000000 */
[----:B------:R-:W-:Y:S02]  /*01f0*/  ISETP.LT.AND P0, PT, R8, 0x400, !P2 ;  /* 0x000004000800780c */ /* 0x000fe40005701270 */
[----:B------:R-:W-:Y:S01]  /*0200*/  CS2R R8, SRZ ;  /* 0x0000000000087805 */ /* 0x000fe2000001ff00 */
[----:B-----5:R-:W-:Y:S01]  /*0210*/  IMAD.WIDE R20, R7, 0x4, R4 ;  /* 0x0000000407147825 */ /* 0x020fe200078e0204 */
[----:B------:R-:W-:-:S03]  /*0220*/  CS2R R6, SRZ ;  /* 0x0000000000067805 */ /* 0x000fc6000001ff00 */
[----:B------:R-:W-:Y:S01]  /*0230*/  IMAD.WIDE R22, R23, 0x4, R4 ;  /* 0x0000000417167825 */ /* 0x000fe200078e0204 */
[----:B------:R-:W-:-:S04]  /*0240*/  CS2R R4, SRZ ;  /* 0x0000000000047805 */ /* 0x000fc8000001ff00 */
[----:B------:R-:W3:Y:S04]  /*0250*/  @P1 LDG.E.EL.128 R12, desc[UR8][R22.64] ;  /* 0x00000008160c1981 */ /* 0x000ee8000c2e1d00 */
[----:B------:R-:W4:Y:S01]  /*0260*/  @P0 LDG.E.EL.128 R4, desc[UR8][R20.64] ;  /* 0x0000000814040981 */ /* 0x000f22000c2e1d00 */
[C---:B-1----:R-:W-:Y:S02]  /*0270*/  IMAD.WIDE R26, R25.reuse, 0x4, R2 ;  /* 0x00000004191a7825 */ /* 0x042fe400078e0202 */
[----:B------:R-:W1:Y:S03]  /*0280*/  LDC.64 R2, c[0x0][0x220] ;  /* 0x00008800ff027b82 */ /* 0x000e660000000a00 */
[----:B------:R1:W4:Y:S02]  /*0290*/  @!P2 LDG.E.EL.128 R8, desc[UR8][R26.64] ;  /* 0x000000081a08a981 */ /* 0x000324000c2e1d00 */
[----:B-1----:R-:W-:-:S03]  /*02a0*/  IMAD.WIDE R26, R25, 0x4, R2 ;  /* 0x00000004191a7825 */ /* 0x002fc600078e0202 */
[----:B------:R-:W1:Y:S02]  /*02b0*/  LDC.64 R2, c[0x0][0x230] ;  /* 0x00008c00ff027b82 */ /* 0x000e640000000a00 */
[----:B------:R5:W3:Y:S01]  /*02c0*/  @!P2 LDG.E.EL.128 R16, desc[UR8][R26.64] ;  /* 0x000000081a10a981 */ /* 0x000ae2000c2e1d00 */
[----:B--2---:R-:W-:Y:S01]  /*02d0*/  IMAD.WIDE R28, R25, 0x4, R28 ;  /* 0x00000004191c7825 */ /* 0x004fe200078e021c */
[----:B------:R-:W-:Y:S02]  /*02e0*/  CS2R R20, SRZ ;  /* 0x0000000000147805 */ /* 0x000fe4000001ff00 */
[----:B------:R-:W-:-:S06]  /*02f0*/  CS2R R22, SRZ ;  /* 0x0000000000167805 */ /* 0x000fcc000001ff00 */
[----:B------:R-:W2:Y:S01]  /*0300*/  @!P2 LDG.E.EL.128 R20, desc[UR8][R28.64] ;  /* 0x000000081c14a981 */ /* 0x000ea2000c2e1d00 */
[----:B0----5:R-:W-:Y:S01]  /*0310*/  CS2R R26, SRZ ;  /* 0x00000000001a7805 */ /* 0x021fe2000001ff00 */
[----:B-1----:R-:W-:Y:S01]  /*0320*/  IMAD.WIDE R2, R25, 0x4, R2 ;  /* 0x0000000419027825 */ /* 0x002fe200078e0202 */
[----:B------:R-:W-:-:S06]  /*0330*/  CS2R R24, SRZ ;  /* 0x0000000000187805 */ /* 0x000fcc000001ff00 */
[----:B------:R0:W2:Y:S01]  /*0340*/  @!P2 LDG.E.EL.128 R24, desc[UR8][R2.64] ;  /* 0x000000080218a981 */ /* 0x0000a2000c2e1d00 */
[----:B------:R-:W1:Y:S01]  /*0350*/  S2UR UR7, SR_CgaCtaId ;  /* 0x00000000000779c3 */ /* 0x000e620000008800 */
[----:B------:R-:W-:Y:S02]  /*0360*/  UMOV UR6, 0x400 ;  /* 0x0000040000067882 */ /* 0x000fe40000000000 */
[----:B-1----:R-:W-:Y:S02]  /*0370*/  UPRMT UR6, UR7, 0x654, UR6 ;  /* 0x0000065407067896 */ /* 0x002fe40008000006 */
[----:B------:R-:W-:Y:S01]  /*0380*/  UISETP.GE.AND UP0, UPT, UR5, 0x400, UPT ;  /* 0x000004000500788c */ /* 0x000fe2000bf06270 */
[C---:B----4-:R-:W-:Y:S01]  /*0390*/  FADD R4, -R8.reuse, R4 ;  /* 0x0000000408047221 */ /* 0x050fe20000000100 */
[----:B---3--:R-:W-:Y:S01]  /*03a0*/  FADD R12, -R8, R12 ;  /* 0x0000000c080c7221 */ /* 0x008fe20000000100 */
[----:B------:R-:W-:-:S04]  /*03b0*/  FADD R16, R16, 9.9999997473787516356e-06 ;  /* 0x3727c5ac10107421 */ /* 0x000fc80000000000 */
[----:B0-----:R-:W0:Y:S01]  /*03c0*/  MUFU.SQRT R3, R16 ;  /* 0x0000001000037308 */ /* 0x001e220000002000 */
[----:B------:R-:W-:Y:S01]  /*03d0*/  FADD R17, R17, 9.9999997473787516356e-06 ;  /* 0x3727c5ac11117421 */ /* 0x000fe20000000000 */
[----:B------:R-:W-:-:S06]  /*03e0*/  FADD R18, R18, 9.9999997473787516356e-06 ;  /* 0x3727c5ac12127421 */ /* 0x000fcc0000000000 */
[----:B------:R-:W1:Y:S08]  /*03f0*/  MUFU.SQRT R8, R17 ;  /* 0x0000001100087308 */ /* 0x000e700000002000 */
[----:B------:R-:W3:Y:S01]  /*0400*/  MUFU.SQRT R16, R18 ;  /* 0x0000001200107308 */ /* 0x000ee20000002000 */
[----:B0-----:R-:W-:Y:S01]  /*0410*/  FSETP.GT.AND P5, PT, R3, 8.50705917302346158658e+37, PT ;  /* 0x7e8000000300780b */ /* 0x001fe20003fa4000 */
[----:B------:R-:W-:Y:S01]  /*0420*/  FADD R19, R19, 9.9999997473787516356e-06 ;  /* 0x3727c5ac13137421 */ /* 0x000fe20000000000 */
[----:B------:R-:W-:Y:S01]  /*0430*/  FSETP.GEU.AND P0, PT, R3, 1.175494350822287508e-38, PT ;  /* 0x008000000300780b */ /* 0x000fe20003f0e000 */
[C---:B------:R-:W-:Y:S01]  /*0440*/  FADD R5, -R9.reuse, R5 ;  /* 0x0000000509057221 */ /* 0x040fe20000000100 */
[----:B------:R-:W-:-:S03]  /*0450*/  FADD R13, -R9, R13 ;  /* 0x0000000d090d7221 */ /* 0x000fc60000000100 */
[----:B------:R-:W0:Y:S01]  /*0460*/  MUFU.SQRT R2, R19 ;  /* 0x0000001300027308 */ /* 0x000e220000002000 */
[C---:B-1----:R-:W-:Y:S01]  /*0470*/  FSETP.GT.AND P1, PT, R8.reuse, 8.50705917302346158658e+37, PT ;  /* 0x7e8000000800780b */ /* 0x042fe20003f24000 */
[----:B------:R-:W-:Y:S01]  /*0480*/  HFMA2.MMA R9, -RZ, RZ, 1.625, 0 ;  /* 0x3e800000ff097435 */ /* 0x000fe200000001ff */
[----:B------:R-:W-:Y:S02]  /*0490*/  FSETP.GEU.AND P2, PT, R8, 1.175494350822287508e-38, PT ;  /* 0x008000000800780b */ /* 0x000fe40003f4e000 */
[C---:B---3--:R-:W-:Y:S01]  /*04a0*/  FSETP.GT.AND P3, PT, R16.reuse, 8.50705917302346158658e+37, PT ;  /* 0x7e8000001000780b */ /* 0x048fe20003f64000 */
[----:B------:R-:W-:Y:S01]  /*04b0*/  @P5 FMUL R3, R3, 0.25 ;  /* 0x3e80000003035820 */ /* 0x000fe20000400000 */
[----:B------:R-:W-:Y:S01]  /*04c0*/  FSETP.GEU.AND P4, PT, R16, 1.175494350822287508e-38, PT ;  /* 0x008000001000780b */ /* 0x000fe20003f8e000 */
[C---:B------:R-:W-:Y:S02]  /*04d0*/  FADD R6, -R10.reuse, R6 ;  /* 0x000000060a067221 */ /* 0x040fe40000000100 */
[----:B------:R-:W-:Y:S01]  /*04e0*/  @!P0 FMUL R3, R3, 16777216 ;  /* 0x4b80000003038820 */ /* 0x000fe20000400000 */
[----:B------:R-:W-:Y:S01]  /*04f0*/  FADD R14, -R10, R14 ;  /* 0x0000000e0a0e7221 */ /* 0x000fe20000000100 */
[----:B------:R-:W-:-:S02]  /*0500*/  FSEL R10, R9, 1, P5 ;  /* 0x3f800000090a7808 */ /* 0x000fc40002800000 */
[----:B------:R-:W-:Y:S01]  /*0510*/  @P1 FMUL R8, R8, 0.25 ;  /* 0x3e80000008081820 */ /* 0x000fe20000400000 */
[----:B0-----:R-:W-:Y:S01]  /*0520*/  FSETP.GT.AND P5, PT, R2, 8.50705917302346158658e+37, PT ;  /* 0x7e8000000200780b */ /* 0x001fe20003fa4000 */
[----:B------:R-:W0:Y:S02]  /*0530*/  MUFU.RCP R3, R3 ;  /* 0x0000000300037308 */ /* 0x000e240000001000 */
[----:B------:R-:W-:Y:S01]  /*0540*/  @P3 FMUL R16, R16, 0.25 ;  /* 0x3e80000010103820 */ /* 0x000fe20000400000 */
[----:B------:R-:W-:Y:S01]  /*0550*/  @!P0 FMUL R10, R10, 16777216 ;  /* 0x4b8000000a0a8820 */ /* 0x000fe20000400000 */
[----:B------:R-:W-:Y:S01]  /*0560*/  @!P2 FMUL R8, R8, 16777216 ;  /* 0x4b8000000808a820 */ /* 0x000fe20000400000 */
[----:B------:R-:W-:Y:S01]  /*0570*/  FSETP.GEU.AND P0, PT, R2, 1.175494350822287508e-38, PT ;  /* 0x008000000200780b */ /* 0x000fe20003f0e000 */
[----:B------:R-:W-:-:S04]  /*0580*/  @!P4 FMUL R16, R16, 16777216 ;  /* 0x4b8000001010c820 */ /* 0x000fc80000400000 */
[----:B------:R-:W1:Y:S02]  /*0590*/  MUFU.RCP R8, R8 ;  /* 0x0000000800087308 */ /* 0x000e640000001000 */
[----:B------:R-:W-:Y:S01]  /*05a0*/  @P5 FMUL R2, R2, 0.25 ;  /* 0x3e80000002025820 */ /* 0x000fe20000400000 */
[C---:B------:R-:W-:Y:S01]  /*05b0*/  FADD R7, -R11.reuse, R7 ;  /* 0x000000070b077221 */ /* 0x040fe20000000100 */
[----:B------:R-:W-:-:S04]  /*05c0*/  FADD R15, -R11, R15 ;  /* 0x0000000f0b0f7221 */ /* 0x000fc80000000100 */
[----:B------:R-:W3:Y:S01]  /*05d0*/  MUFU.RCP R16, R16 ;  /* 0x0000001000107308 */ /* 0x000ee20000001000 */
[----:B------:R-:W-:Y:S01]  /*05e0*/  FSEL R17, R9, 1, P1 ;  /* 0x3f80000009117808 */ /* 0x000fe20000800000 */
[----:B0-----:R-:W-:Y:S01]  /*05f0*/  FMUL R11, R3, R10 ;  /* 0x0000000a030b7220 */ /* 0x001fe20000400000 */
[----:B------:R-:W-:Y:S01]  /*0600*/  FSEL R3, R9, 1, P3 ;  /* 0x3f80000009037808 */ /* 0x000fe20001800000 */
[----:B------:R-:W-:Y:S02]  /*0610*/  @!P0 FMUL R2, R2, 16777216 ;  /* 0x4b80000002028820 */ /* 0x000fe40000400000 */
[----:B------:R-:W-:Y:S02]  /*0620*/  @!P2 FMUL R17, R17, 16777216 ;  /* 0x4b8000001111a820 */ /* 0x000fe40000400000 */
[----:B------:R-:W-:Y:S02]  /*0630*/  @!P4 FMUL R3, R3, 16777216 ;  /* 0x4b8000000303c820 */ /* 0x000fe40000400000 */
[----:B------:R-:W0:Y:S01]  /*0640*/  MUFU.RCP R2, R2 ;  /* 0x0000000200027308 */ /* 0x000e220000001000 */
[----:B-1----:R-:W-:Y:S01]  /*0650*/  FMUL R8, R8, R17 ;  /* 0x0000001108087220 */ /* 0x002fe20000400000 */
[----:B------:R-:W-:Y:S01]  /*0660*/  FSEL R9, R9, 1, P5 ;  /* 0x3f80000009097808 */ /* 0x000fe20002800000 */
[----:B---3--:R-:W-:Y:S01]  /*0670*/  FMUL R17, R16, R3 ;  /* 0x0000000310117220 */ /* 0x008fe20000400000 */
[----:B------:R-:W-:Y:S01]  /*0680*/  IMAD.SHL.U32 R3, R0, 0x8, RZ ;  /* 0x0000000800037824 */ /* 0x000fe200078e00ff */
[----:B------:R-:W-:-:S02]  /*0690*/  MOV R19, UR4 ;  /* 0x0000000400137c02 */ /* 0x000fc40008000f00 */
[----:B------:R-:W-:Y:S02]  /*06a0*/  @!P0 FMUL R9, R9, 16777216 ;  /* 0x4b80000009098820 */ /* 0x000fe40000400000 */
[----:B------:R-:W-:Y:S02]  /*06b0*/  LOP3.LUT R16, R3, 0x3f8, RZ, 0xc0, !PT ;  /* 0x000003f803107812 */ /* 0x000fe400078ec0ff */
[----:B------:R-:W-:Y:S02]  /*06c0*/  LOP3.LUT R3, R19, 0x7f, R0, 0xf8, !PT ;  /* 0x0000007f13037812 */ /* 0x000fe400078ef800 */
[----:B------:R-:W-:Y:S01]  /*06d0*/  LEA R19, R16, UR6, 0x1 ;  /* 0x0000000610137c11 */ /* 0x000fe2000f8e08ff */
[----:B0-----:R-:W-:Y:S01]  /*06e0*/  FMUL R2, R2, R9 ;  /* 0x0000000902027220 */ /* 0x001fe20000400000 */
[C---:B------:R-:W-:Y:S01]  /*06f0*/  FMUL R9, R17.reuse, R14 ;  /* 0x0000000e11097220 */ /* 0x040fe20000400000 */
[----:B------:R-:W-:Y:S01]  /*0700*/  FMUL R17, R17, R6 ;  /* 0x0000000611117220 */ /* 0x000fe20000400000 */
[----:B------:R-:W-:Y:S01]  /*0710*/  FMUL R6, R8, R13 ;  /* 0x0000000d08067220 */ /* 0x000fe20000400000 */
[----:B------:R-:W-:-:S02]  /*0720*/  IMAD R16, R16, 0x4, R19 ;  /* 0x0000000410107824 */ /* 0x000fc400078e0213 */
[C---:B------:R-:W-:Y:S01]  /*0730*/  FMUL R19, R11.reuse, R12 ;  /* 0x0000000c0b137220 */ /* 0x040fe20000400000 */
[----:B------:R-:W-:Y:S01]  /*0740*/  FMUL R8, R8, R5 ;  /* 0x0000000508087220 */ /* 0x000fe20000400000 */
[----:B------:R-:W-:Y:S01]  /*0750*/  FMUL R11, R11, R4 ;  /* 0x000000040b0b7220 */ /* 0x000fe20000400000 */
[----:B------:R-:W-:Y:S01]  /*0760*/  FMUL R4, R2, R15 ;  /* 0x0000000f02047220 */ /* 0x000fe20000400000 */
[----:B--2---:R-:W-:Y:S01]  /*0770*/  FFMA R17, R17, R22, R26 ;  /* 0x0000001611117223 */ /* 0x004fe2000000001a */
[--C-:B------:R-:W-:Y:S01]  /*0780*/  FFMA R8, R8, R21, R25.reuse ;  /* 0x0000001508087223 */ /* 0x100fe20000000019 */
[-CC-:B------:R-:W-:Y:S01]  /*0790*/  FFMA R11, R11, R20.reuse, R24.reuse ;  /* 0x000000140b0b7223 */ /* 0x180fe20000000018 */
[----:B------:R-:W-:Y:S01]  /*07a0*/  FMUL R2, R2, R7 ;  /* 0x0000000702027220 */ /* 0x000fe20000400000 */
[----:B------:R-:W-:Y:S01]  /*07b0*/  FFMA R19, R19, R20, R24 ;  /* 0x0000001413137223 */ /* 0x000fe20000000018 */
[----:B------:R-:W-:Y:S01]  /*07c0*/  FFMA R6, R6, R21, R25 ;  /* 0x0000001506067223 */ /* 0x000fe20000000019 */
[----:B------:R-:W-:Y:S01]  /*07d0*/  FSETP.GEU.AND P1, PT, R8, RZ, PT ;  /* 0x000000ff0800720b */ /* 0x000fe20003f2e000 */
[----:B------:R-:W-:Y:S01]  /*07e0*/  FFMA R9, R9, R22, R26 ;  /* 0x0000001609097223 */ /* 0x000fe2000000001a */
[----:B------:R-:W-:Y:S01]  /*07f0*/  FSETP.GEU.AND P2, PT, R11, RZ, PT ;  /* 0x000000ff0b00720b */ /* 0x000fe20003f4e000 */
[-CC-:B------:R-:W-:Y:S01]  /*0800*/  FFMA R2, R2, R23.reuse, R27.reuse ;  /* 0x0000001702027223 */ /* 0x180fe2000000001b */
[----:B------:R-:W-:Y:S01]  /*0810*/  FSETP.GEU.AND P0, PT, R17, RZ, PT ;  /* 0x000000ff1100720b */ /* 0x000fe20003f0e000 */
[----:B------:R-:W-:Y:S01]  /*0820*/  FFMA R4, R4, R23, R27 ;  /* 0x0000001704047223 */ /* 0x000fe2000000001b */
[----:B------:R-:W-:-:S02]  /*0830*/  FSEL R5, R8, RZ, P1 ;  /* 0x000000ff08057208 */ /* 0x000fc40000800000 */
[----:B------:R-:W-:Y:S02]  /*0840*/  FSEL R11, R11, RZ, P2 ;  /* 0x000000ff0b0b7208 */ /* 0x000fe40001000000 */
[----:B------:R-:W-:Y:S02]  /*0850*/  FSEL R17, R17, RZ, P0 ;  /* 0x000000ff11117208 */ /* 0x000fe40000000000 */
[----:B------:R-:W-:Y:S02]  /*0860*/  FSETP.GEU.AND P3, PT, R19, RZ, PT ;  /* 0x000000ff1300720b */ /* 0x000fe40003f6e000 */
[----:B------:R-:W-:Y:S02]  /*0870*/  FSETP.GEU.AND P2, PT, R6, RZ, PT ;  /* 0x000000ff0600720b */ /* 0x000fe40003f4e000 */
[----:B------:R-:W-:Y:S02]  /*0880*/  FSETP.GEU.AND P1, PT, R9, RZ, PT ;  /* 0x000000ff0900720b */ /* 0x000fe40003f2e000 */
[----:B------:R-:W-:-:S02]  /*0890*/  FSETP.GEU.AND P0, PT, R4, RZ, PT ;  /* 0x000000ff0400720b */ /* 0x000fc40003f0e000 */
[----:B------:R-:W-:Y:S01]  /*08a0*/  FSETP.GEU.AND P4, PT, R2, RZ, PT ;  /* 0x000000ff0200720b */ /* 0x000fe20003f8e000 */
[----:B------:R0:W-:Y:S01]  /*08b0*/  STS [R16+0xc], R5 ;  /* 0x00000c0510007388 */ /* 0x0001e20000000800 */
[----:B------:R-:W-:Y:S02]  /*08c0*/  FSEL R19, R19, RZ, P3 ;  /* 0x000000ff13137208 */ /* 0x000fe40001800000 */
[----:B------:R-:W-:Y:S02]  /*08d0*/  FSEL R21, R6, RZ, P2 ;  /* 0x000000ff06157208 */ /* 0x000fe40001000000 */
[----:B------:R-:W-:Y:S02]  /*08e0*/  FSEL R23, R9, RZ, P1 ;  /* 0x000000ff09177208 */ /* 0x000fe40000800000 */
[----:B------:R-:W-:Y:S02]  /*08f0*/  FSEL R15, R2, RZ, P4 ;  /* 0x000000ff020f7208 */ /* 0x000fe40002000000 */
[----:B0-----:R-:W-:Y:S01]  /*0900*/  FSEL R5, R4, RZ, P0 ;  /* 0x000000ff04057208 */ /* 0x001fe20000000000 */
[----:B------:R-:W-:Y:S04]  /*0910*/  STS [R16], R11 ;  /* 0x0000000b10007388 */ /* 0x000fe80000000800 */
[----:B------:R-:W-:Y:S04]  /*0920*/  STS [R16+0x18], R17 ;  /* 0x0000181110007388 */ /* 0x000fe80000000800 */
[----:B------:R-:W-:Y:S04]  /*0930*/  STS [R16+0x4], R19 ;  /* 0x0000041310007388 */ /* 0x000fe80000000800 */
[----:B------:R-:W-:Y:S04]  /*0940*/  STS [R16+0x10], R21 ;  /* 0x0000101510007388 */ /* 0x000fe80000000800 */
[----:B------:R-:W-:Y:S04]  /*0950*/  STS [R16+0x1c], R23 ;  /* 0x00001c1710007388 */ /* 0x000fe80000000800 */
[----:B------:R-:W-:Y:S04]  /*0960*/  STS [R16+0x24], R15 ;  /* 0x0000240f10007388 */ /* 0x000fe80000000800 */
[----:B------:R0:W-:Y:S01]  /*0970*/  STS [R16+0x28], R5 ;  /* 0x0000280510007388 */ /* 0x0001e20000000800 */
[----:B------:R-:W-:-:S05]  /*0980*/  IMAD.SHL.U32 R10, R0, 0x2, RZ ;  /* 0x00000002000a7824 */ /* 0x000fca00078e00ff */
[----:B------:R-:W-:-:S04]  /*0990*/  LOP3.LUT R10, R10, 0xfe, RZ, 0xc0, !PT ;  /* 0x000000fe0a0a7812 */ /* 0x000fc800078ec0ff */
[C---:B------:R-:W-:Y:S01]  /*09a0*/  LEA R29, R10.reuse, UR6, 0x1 ;  /* 0x000000060a1d7c11 */ /* 0x040fe2000f8e08ff */
[----:B0-----:R-:W0:Y:S03]  /*09b0*/  LDC.64 R4, c[0x0][0x238] ;  /* 0x00008e00ff047b82 */ /* 0x001e260000000a00 */
[----:B------:R-:W-:-:S05]  /*09c0*/  LEA R0, R10, R29, 0x2 ;  /* 0x0000001d0a007211 */ /* 0x000fca00078e10ff */
[----:B------:R-:W-:Y:S01]  /*09d0*/  BAR.SYNC.DEFER_BLOCKING 0x0 ;  /* 0x0000000000007b1d */ /* 0x000fe20000010000 */
[C---:B------:R-:W-:Y:S02]  /*09e0*/  LOP3.LUT R12, R3.reuse, 0x100, RZ, 0xfc, !PT ;  /* 0x00000100030c7812 */ /* 0x040fe400078efcff */
[C---:B------:R-:W-:Y:S01]  /*09f0*/  LOP3.LUT R13, R3.reuse, 0x80, RZ, 0xfc, !PT ;  /* 0x00000080030d7812 */ /* 0x040fe200078efcff */
[----:B------:R-:W-:-:S04]  /*0a00*/  IMAD.HI R16, R3, 0x2aaaaaab, RZ ;  /* 0x2aaaaaab03107827 */ /* 0x000fc800078e02ff */
[----:B------:R-:W-:Y:S01]  /*0a10*/  IMAD.HI R14, R13, 0x2aaaaaab, RZ ;  /* 0x2aaaaaab0d0e7827 */ /* 0x000fe200078e02ff */
[----:B------:R-:W-:-:S03]  /*0a20*/  SHF.R.U32.HI R19, RZ, 0x1f, R16 ;  /* 0x0000001fff137819 */ /* 0x000fc60000011610 */
[----:B------:R-:W-:Y:S01]  /*0a30*/  IMAD.HI R2, R12, 0x2aaaaaab, RZ ;  /* 0x2aaaaaab0c027827 */ /* 0x000fe200078e02ff */
[----:B------:R-:W-:Y:S04]  /*0a40*/  LDS R6, [R0] ;  /* 0x0000000000067984 */ /* 0x000fe80000000800 */
[----:B------:R-:W1:Y:S04]  /*0a50*/  LDS R7, [R0+0x4] ;  /* 0x0000040000077984 */ /* 0x000e680000000800 */
[----:B------:R-:W-:Y:S04]  /*0a60*/  LDS R8, [R0+0x600] ;  /* 0x0006000000087984 */ /* 0x000fe80000000800 */
[----:B------:R-:W2:Y:S04]  /*0a70*/  LDS R9, [R0+0x604] ;  /* 0x0006040000097984 */ /* 0x000ea80000000800 */
[----:B------:R-:W-:Y:S04]  /*0a80*/  LDS R10, [R0+0xc00] ;  /* 0x000c0000000a7984 */ /* 0x000fe80000000800 */
[----:B------:R-:W3:Y:S01]  /*0a90*/  LDS R11, [R0+0xc04] ;  /* 0x000c0400000b7984 */ /* 0x000ee20000000800 */
[----:B------:R-:W-:-:S02]  /*0aa0*/  SHF.R.U32.HI R17, RZ, 0x1f, R14 ;  /* 0x0000001fff117819 */ /* 0x000fc4000001160e */
[----:B------:R-:W-:Y:S02]  /*0ab0*/  SHF.R.U32.HI R15, RZ, 0x1f, R2 ;  /* 0x0000001fff0f7819 */ /* 0x000fe40000011602 */
[----:B------:R-:W-:Y:S02]  /*0ac0*/  LEA.HI.SX32 R16, R16, R19, 0x1c ;  /* 0x0000001310107211 */ /* 0x000fe400078fe2ff */
[----:B------:R-:W-:Y:S02]  /*0ad0*/  LEA.HI.SX32 R14, R14, R17, 0x1c ;  /* 0x000000110e0e7211 */ /* 0x000fe400078fe2ff */
[----:B------:R-:W-:Y:S02]  /*0ae0*/  LEA.HI.SX32 R15, R2, R15, 0x1c ;  /* 0x0000000f020f7211 */ /* 0x000fe400078fe2ff */
[----:B------:R-:W-:Y:S02]  /*0af0*/  PLOP3.LUT P0, PT, PT, PT, UP0, 0x80, 0x0 ;  /* 0x000000000000781c */ /* 0x000fe40003f0f008 */
[C---:B------:R-:W-:Y:S01]  /*0b00*/  LOP3.LUT R2, R3.reuse, 0x180, RZ, 0xfc, !PT ;  /* 0x0000018003027812 */ /* 0x040fe200078efcff */
[----:B------:R-:W-:Y:S01]  /*0b10*/  IMAD R18, R16, -0x60, R3 ;  /* 0xffffffa010127824 */ /* 0x000fe200078e0203 */
[----:B------:R-:W-:Y:S01]  /*0b20*/  ISETP.LT.AND P2, PT, R3, 0x180, !P0 ;  /* 0x000001800300780c */ /* 0x000fe20004741270 */
[----:B------:R-:W-:Y:S01]  /*0b30*/  IMAD R17, R14, -0x60, R13 ;  /* 0xffffffa00e117824 */ /* 0x000fe200078e020d */
[----:B------:R-:W-:Y:S01]  /*0b40*/  ISETP.LT.AND P1, PT, R12, 0x180, !P0 ;  /* 0x000001800c00780c */ /* 0x000fe20004721270 */
[----:B------:R-:W-:Y:S01]  /*0b50*/  IMAD.HI R3, R2, 0x2aaaaaab, RZ ;  /* 0x2aaaaaab02037827 */ /* 0x000fe200078e02ff */
[----:B------:R-:W-:Y:S01]  /*0b60*/  ISETP.LT.AND P0, PT, R13, 0x180, !P0 ;  /* 0x000001800d00780c */ /* 0x000fe20004701270 */
[----:B------:R-:W-:Y:S01]  /*0b70*/  UISETP.LT.AND UP0, UPT, UR4, URZ, !UP0 ;  /* 0x0000003f0400728c */ /* 0x000fe2000c701270 */
[----:B------:R-:W-:Y:S01]  /*0b80*/  LEA R19, R18, UR5, 0xa ;  /* 0x0000000512137c11 */ /* 0x000fe2000f8e50ff */
[----:B------:R-:W-:Y:S01]  /*0b90*/  IMAD R13, R15, -0x60, R12 ;  /* 0xffffffa00f0d7824 */ /* 0x000fe200078e020c */
[----:B------:R-:W-:-:S02]  /*0ba0*/  LEA R17, R17, UR5, 0xa ;  /* 0x0000000511117c11 */ /* 0x000fc4000f8e50ff */
[----:B------:R-:W-:Y:S02]  /*0bb0*/  SHF.R.U32.HI R12, RZ, 0x1f, R3 ;  /* 0x0000001fff0c7819 */ /* 0x000fe40000011603 */
[----:B------:R-:W-:Y:S01]  /*0bc0*/  LEA R18, R13, UR5, 0xa ;  /* 0x000000050d127c11 */ /* 0x000fe2000f8e50ff */
[----:B------:R-:W-:Y:S01]  /*0bd0*/  IMAD R13, R16, 0x40000, R19 ;  /* 0x00040000100d7824 */ /* 0x000fe200078e0213 */
[----:B------:R-:W-:Y:S02]  /*0be0*/  LEA R19, R14, R17, 0x12 ;  /* 0x000000110e137211 */ /* 0x000fe400078e90ff */
[----:B------:R-:W-:Y:S02]  /*0bf0*/  PLOP3.LUT P3, PT, PT, PT, UP0, 0x80, 0x0 ;  /* 0x000000000000781c */ /* 0x000fe40003f6f008 */
[----:B------:R-:W-:Y:S01]  /*0c00*/  LEA.HI.SX32 R17, R3, R12, 0x1c ;  /* 0x0000000c03117211 */ /* 0x000fe200078fe2ff */
[----:B------:R-:W-:Y:S02]  /*0c10*/  IMAD R3, R15, 0x40000, R18 ;  /* 0x000400000f037824 */ /* 0x000fe400078e0212 */
[----:B0-----:R-:W-:-:S04]  /*0c20*/  IMAD.WIDE R12, R13, 0x4, R4 ;  /* 0x000000040d0c7825 */ /* 0x001fc800078e0204 */
[----:B------:R-:W-:-:S04]  /*0c30*/  IMAD.WIDE R14, R19, 0x4, R4 ;  /* 0x00000004130e7825 */ /* 0x000fc800078e0204 */
[----:B------:R-:W-:Y:S02]  /*0c40*/  IMAD R16, R17, -0x60, R2 ;  /* 0xffffffa011107824 */ /* 0x000fe400078e0202 */
[----:B------:R-:W-:Y:S01]  /*0c50*/  IMAD.WIDE R2, R3, 0x4, R4 ;  /* 0x0000000403027825 */ /* 0x000fe200078e0204 */
[----:B-1----:R0:W-:Y:S02]  /*0c60*/  @P2 STG.E.64 desc[UR8][R12.64], R6 ;  /* 0x000000060c002986 */ /* 0x0021e4000c101b08 */
[----:B------:R-:W-:Y:S02]  /*0c70*/  LEA R16, R16, UR5, 0xa ;  /* 0x0000000510107c11 */ /* 0x000fe4000f8e50ff */
[----:B--2---:R0:W-:Y:S04]  /*0c80*/  @P0 STG.E.64 desc[UR8][R14.64], R8 ;  /* 0x000000080e000986 */ /* 0x0041e8000c101b08 */
[----:B---3--:R0:W-:Y:S02]  /*0c90*/  @P1 STG.E.64 desc[UR8][R2.64], R10 ;  /* 0x0000000a02001986 */ /* 0x0081e4000c101b08 */
[----:B0-----:R-:W-:Y:S05]  /*0ca0*/  @!P3 EXIT ;  /* 0x000000000000b94d */ /* 0x001fea0003800000 */
[----:B0-----:R-:W-:Y:S01]  /*0cb0*/  LDS R2, [R0+0x1200] ;  /* 0x0012000000027984 */ /* 0x001fe20000000800 */
[----:B------:R-:W-:-:S03]  /*0cc0*/  LEA R17, R17, R16, 0x12 ;  /* 0x0000001011117211 */ /* 0x000fc600078e90ff */
[----:B------:R-:W0:Y:S02]  /*0cd0*/  LDS R3, [R0+0x1204] ;  /* 0x0012040000037984 */ /* 0x000e240000000800 */
[----:B------:R-:W-:-:S05]  /*0ce0*/  IMAD.WIDE R4, R17, 0x4, R4 ;  /* 0x0000000411047825 */ /* 0x000fca00078e0204 */
[----:B0-----:R-:W-:Y:S01]  /*0cf0*/  STG.E.64 desc[UR8][R4.64], R2 ;  /* 0x0000000204007986 */ /* 0x001fe2000c101b08 */
[----:B------:R-:W-:Y:S05]  /*0d00*/  EXIT ;  /* 0x000000000000794d */ /* 0x000fea0003800000 */
.L_x_0:
[----:B------:R-:W-:-:S00]  /*0d10*/  BRA `(.L_x_0) ;  /* 0xfffffffc00fc7947 */ /* 0x000fc0000383ffff */
[----:B------:R-:W-:-:S00]  /*0d20*/  NOP ;  /* 0x0000000000007918 */ /* 0x000fc00000000000 */
        /* <DEDUP_REMOVED lines=13> */
.L_x_1:


//--------------------- .nv.global.init           --------------------------
	.section	.nv.global.init,"aw",@progbits
.nv.global.init:
	.type		_$_str,@object
	.size		_$_str,(_$_str_$_2 - _$_str)
_$_str:
        /*0000*/ 	.byte	0x5f, 0x5f, 0x43, 0x55, 0x44, 0x41, 0x5f, 0x46, 0x54, 0x5a, 0x00
	.type		_$_str_$_2,@object
	.size		_$_str_$_2,(.L_1 - _$_str_$_2)
_$_str_$_2:
        /*000b*/ 	.byte	0x5f, 0x5f, 0x43, 0x55, 0x44, 0x41, 0x5f, 0x50, 0x52, 0x45, 0x43, 0x5f, 0x53, 0x51, 0x52, 0x54
        /*001b*/ 	.byte	0x00
.L_1:


//--------------------- .nv.shared.triton_poi_fused__native_batch_norm_legit_no_training_relu_9 --------------------------
	.section	.nv.shared.triton_poi_fused__native_batch_norm_legit_no_training_relu_9,"aw",@nobits
	.sectionflags	@""
	.align	16
	.zero		1024


//--------------------- .nv.constant0.triton_poi_fused__native_batch_norm_legit_no_training_relu_9 --------------------------
	.section	.nv.constant0.triton_poi_fused__native_batch_norm_legit_no_training_relu_9,"a",@progbits
	.sectionflags	@""
	.align	4
.nv.constant0.triton_poi_fused__native_batch_norm_legit_no_training_relu_9:
	.zero		584
